//
// Generated by NVIDIA NVVM Compiler
//
// Compiler Build ID: CL-36424714
// Cuda compilation tools, release 13.0, V13.0.88
// Based on NVVM 20.0.0
//

.version 9.0
.target sm_100
.address_size 64

	// .globl	_Z10initialisePiS_S_iiS_S_
// _ZZ13simulateFightPiS_S_S_S_S_iE11minDistance has been demoted
// _ZZ11checkActivePiS_S_S_iE5count has been demoted

.visible .entry _Z10initialisePiS_S_iiS_S_(
	.param .u64 .ptr .align 1 _Z10initialisePiS_S_iiS_S__param_0,
	.param .u64 .ptr .align 1 _Z10initialisePiS_S_iiS_S__param_1,
	.param .u64 .ptr .align 1 _Z10initialisePiS_S_iiS_S__param_2,
	.param .u32 _Z10initialisePiS_S_iiS_S__param_3,
	.param .u32 _Z10initialisePiS_S_iiS_S__param_4,
	.param .u64 .ptr .align 1 _Z10initialisePiS_S_iiS_S__param_5,
	.param .u64 .ptr .align 1 _Z10initialisePiS_S_iiS_S__param_6
)
{
	.reg .pred 	%p<3>;
	.reg .b32 	%r<9>;
	.reg .b64 	%rd<15>;

	ld.param.u64 	%rd1, [_Z10initialisePiS_S_iiS_S__param_0];
	ld.param.u64 	%rd2, [_Z10initialisePiS_S_iiS_S__param_1];
	ld.param.u64 	%rd3, [_Z10initialisePiS_S_iiS_S__param_2];
	ld.param.u32 	%r2, [_Z10initialisePiS_S_iiS_S__param_3];
	ld.param.u32 	%r3, [_Z10initialisePiS_S_iiS_S__param_4];
	ld.param.u64 	%rd4, [_Z10initialisePiS_S_iiS_S__param_5];
	ld.param.u64 	%rd5, [_Z10initialisePiS_S_iiS_S__param_6];
	mov.u32 	%r4, %tid.x;
	mov.u32 	%r5, %ctaid.x;
	mov.u32 	%r6, %ntid.x;
	mad.lo.s32 	%r1, %r5, %r6, %r4;
	setp.ge.s32 	%p1, %r1, %r3;
	@%p1 bra 	$L__BB0_4;
	setp.ne.s32 	%p2, %r1, 0;
	@%p2 bra 	$L__BB0_3;
	cvta.to.global.u64 	%rd6, %rd5;
	mov.b32 	%r7, 1;
	st.global.u32 	[%rd6], %r7;
	cvta.to.global.u64 	%rd7, %rd4;
	st.global.u32 	[%rd7], %r3;
$L__BB0_3:
	cvta.to.global.u64 	%rd8, %rd1;
	mul.wide.s32 	%rd9, %r1, 4;
	add.s64 	%rd10, %rd8, %rd9;
	mov.b32 	%r8, 0;
	st.global.u32 	[%rd10], %r8;
	cvta.to.global.u64 	%rd11, %rd2;
	add.s64 	%rd12, %rd11, %rd9;
	st.global.u32 	[%rd12], %r2;
	cvta.to.global.u64 	%rd13, %rd3;
	add.s64 	%rd14, %rd13, %rd9;
	st.global.u32 	[%rd14], %r2;
$L__BB0_4:
	ret;

}
	// .globl	_Z13simulateFightPiS_S_S_S_S_i
.visible .entry _Z13simulateFightPiS_S_S_S_S_i(
	.param .u64 .ptr .align 1 _Z13simulateFightPiS_S_S_S_S_i_param_0,
	.param .u64 .ptr .align 1 _Z13simulateFightPiS_S_S_S_S_i_param_1,
	.param .u64 .ptr .align 1 _Z13simulateFightPiS_S_S_S_S_i_param_2,
	.param .u64 .ptr .align 1 _Z13simulateFightPiS_S_S_S_S_i_param_3,
	.param .u64 .ptr .align 1 _Z13simulateFightPiS_S_S_S_S_i_param_4,
	.param .u64 .ptr .align 1 _Z13simulateFightPiS_S_S_S_S_i_param_5,
	.param .u32 _Z13simulateFightPiS_S_S_S_S_i_param_6
)
{
	.reg .pred 	%p<16>;
	.reg .b32 	%r<22>;
	.reg .b64 	%rd<56>;
	// demoted variable
	.shared .align 8 .u64 _ZZ13simulateFightPiS_S_S_S_S_iE11minDistance;
	ld.param.u64 	%rd7, [_Z13simulateFightPiS_S_S_S_S_i_param_0];
	ld.param.u64 	%rd8, [_Z13simulateFightPiS_S_S_S_S_i_param_1];
	ld.param.u64 	%rd12, [_Z13simulateFightPiS_S_S_S_S_i_param_2];
	ld.param.u64 	%rd9, [_Z13simulateFightPiS_S_S_S_S_i_param_3];
	ld.param.u64 	%rd10, [_Z13simulateFightPiS_S_S_S_S_i_param_4];
	ld.param.u64 	%rd11, [_Z13simulateFightPiS_S_S_S_S_i_param_5];
	ld.param.u32 	%r5, [_Z13simulateFightPiS_S_S_S_S_i_param_6];
	cvta.to.global.u64 	%rd1, %rd12;
	mov.u32 	%r1, %ctaid.x;
	mov.u32 	%r2, %tid.x;
	setp.ne.s32 	%p1, %r2, 0;
	@%p1 bra 	$L__BB1_2;
	mov.b64 	%rd13, 9223372036854775807;
	st.shared.u64 	[_ZZ13simulateFightPiS_S_S_S_S_iE11minDistance], %rd13;
$L__BB1_2:
	cvta.to.global.u64 	%rd14, %rd8;
	cvta.to.global.u64 	%rd15, %rd7;
	bar.sync 	0;
	cvta.to.global.u64 	%rd16, %rd11;
	ld.global.u32 	%r6, [%rd16];
	add.s32 	%r7, %r6, %r1;
	rem.s32 	%r8, %r7, %r5;
	mul.wide.s32 	%rd17, %r8, 4;
	add.s64 	%rd18, %rd15, %rd17;
	ld.global.u32 	%r9, [%rd18];
	mul.wide.u32 	%rd19, %r1, 4;
	add.s64 	%rd20, %rd15, %rd19;
	ld.global.u32 	%r10, [%rd20];
	sub.s32 	%r3, %r9, %r10;
	add.s64 	%rd21, %rd14, %rd17;
	ld.global.u32 	%r11, [%rd21];
	add.s64 	%rd22, %rd14, %rd19;
	ld.global.u32 	%r12, [%rd22];
	sub.s32 	%r4, %r11, %r12;
	mul.wide.u32 	%rd23, %r2, 4;
	add.s64 	%rd24, %rd15, %rd23;
	ld.global.u32 	%r13, [%rd24];
	sub.s32 	%r14, %r13, %r10;
	cvt.s64.s32 	%rd2, %r14;
	add.s64 	%rd25, %rd14, %rd23;
	ld.global.u32 	%r15, [%rd25];
	sub.s32 	%r16, %r15, %r12;
	cvt.s64.s32 	%rd3, %r16;
	abs.s64 	%rd26, %rd2;
	abs.s64 	%rd27, %rd3;
	add.s64 	%rd4, %rd27, %rd26;
	add.s64 	%rd5, %rd1, %rd23;
	ld.global.u32 	%r17, [%rd5];
	setp.lt.s32 	%p2, %r17, 1;
	setp.eq.s32 	%p3, %r2, %r1;
	or.pred  	%p4, %p3, %p2;
	@%p4 bra 	$L__BB1_5;
	cvt.s64.s32 	%rd28, %r4;
	cvt.s64.s32 	%rd29, %r3;
	mul.lo.s64 	%rd31, %rd3, %rd29;
	mul.lo.s64 	%rd33, %rd2, %rd28;
	setp.ne.s64 	%p5, %rd31, %rd33;
	mul.lo.s64 	%rd34, %rd2, %rd29;
	mul.lo.s64 	%rd35, %rd3, %rd28;
	or.b64  	%rd36, %rd34, %rd35;
	setp.lt.s64 	%p6, %rd36, 0;
	or.pred  	%p7, %p6, %p5;
	@%p7 bra 	$L__BB1_5;
	atom.shared.min.s64 	%rd37, [_ZZ13simulateFightPiS_S_S_S_S_iE11minDistance], %rd4;
$L__BB1_5:
	bar.sync 	0;
	ld.shared.u64 	%rd6, [_ZZ13simulateFightPiS_S_S_S_S_iE11minDistance];
	setp.eq.s64 	%p8, %rd6, 9223372036854775807;
	@%p8 bra 	$L__BB1_10;
	cvt.s64.s32 	%rd38, %r4;
	cvt.s64.s32 	%rd39, %r3;
	mul.lo.s64 	%rd41, %rd3, %rd39;
	mul.lo.s64 	%rd43, %rd2, %rd38;
	setp.ne.s64 	%p9, %rd41, %rd43;
	mul.lo.s64 	%rd44, %rd2, %rd39;
	mul.lo.s64 	%rd45, %rd3, %rd38;
	or.b64  	%rd46, %rd44, %rd45;
	setp.lt.s64 	%p10, %rd46, 0;
	or.pred  	%p11, %p10, %p9;
	@%p11 bra 	$L__BB1_10;
	add.s64 	%rd48, %rd1, %rd19;
	ld.global.u32 	%r18, [%rd48];
	setp.lt.s32 	%p12, %r18, 1;
	@%p12 bra 	$L__BB1_10;
	ld.global.u32 	%r19, [%rd5];
	setp.lt.s32 	%p13, %r19, 1;
	setp.ne.s64 	%p14, %rd6, %rd4;
	or.pred  	%p15, %p13, %p14;
	@%p15 bra 	$L__BB1_10;
	cvta.to.global.u64 	%rd50, %rd10;
	add.s64 	%rd52, %rd50, %rd19;
	atom.global.add.u32 	%r20, [%rd52], 1;
	cvta.to.global.u64 	%rd53, %rd9;
	add.s64 	%rd55, %rd53, %rd23;
	atom.global.add.u32 	%r21, [%rd55], -1;
$L__BB1_10:
	ret;

}
	// .globl	_Z11checkActivePiS_S_S_i
.visible .entry _Z11checkActivePiS_S_S_i(
	.param .u64 .ptr .align 1 _Z11checkActivePiS_S_S_i_param_0,
	.param .u64 .ptr .align 1 _Z11checkActivePiS_S_S_i_param_1,
	.param .u64 .ptr .align 1 _Z11checkActivePiS_S_S_i_param_2,
	.param .u64 .ptr .align 1 _Z11checkActivePiS_S_S_i_param_3,
	.param .u32 _Z11checkActivePiS_S_S_i_param_4
)
{
	.reg .pred 	%p<5>;
	.reg .b32 	%r<11>;
	.reg .b64 	%rd<12>;
	// demoted variable
	.shared .align 4 .u32 _ZZ11checkActivePiS_S_S_iE5count;
	ld.param.u64 	%rd2, [_Z11checkActivePiS_S_S_i_param_0];
	ld.param.u64 	%rd3, [_Z11checkActivePiS_S_S_i_param_1];
	ld.param.u64 	%rd4, [_Z11checkActivePiS_S_S_i_param_2];
	ld.param.u64 	%rd5, [_Z11checkActivePiS_S_S_i_param_3];
	ld.param.u32 	%r3, [_Z11checkActivePiS_S_S_i_param_4];
	cvta.to.global.u64 	%rd1, %rd5;
	mov.u32 	%r1, %tid.x;
	setp.ne.s32 	%p1, %r1, 0;
	@%p1 bra 	$L__BB2_2;
	mov.b32 	%r4, 0;
	st.shared.u32 	[_ZZ11checkActivePiS_S_S_iE5count], %r4;
$L__BB2_2:
	bar.sync 	0;
	cvta.to.global.u64 	%rd6, %rd3;
	mul.wide.u32 	%rd7, %r1, 4;
	add.s64 	%rd8, %rd6, %rd7;
	ld.global.u32 	%r5, [%rd8];
	cvta.to.global.u64 	%rd9, %rd2;
	add.s64 	%rd10, %rd9, %rd7;
	st.global.u32 	[%rd10], %r5;
	setp.lt.s32 	%p2, %r5, 1;
	@%p2 bra 	$L__BB2_4;
	atom.shared.add.u32 	%r6, [_ZZ11checkActivePiS_S_S_iE5count], 1;
$L__BB2_4:
	setp.ne.s32 	%p3, %r1, 0;
	bar.sync 	0;
	@%p3 bra 	$L__BB2_8;
	ld.shared.u32 	%r7, [_ZZ11checkActivePiS_S_S_iE5count];
	cvta.to.global.u64 	%rd11, %rd4;
	st.global.u32 	[%rd11], %r7;
	ld.global.u32 	%r8, [%rd1];
	add.s32 	%r2, %r8, 1;
	rem.s32 	%r9, %r2, %r3;
	setp.ne.s32 	%p4, %r9, 0;
	@%p4 bra 	$L__BB2_7;
	mov.b32 	%r10, 1;
	st.global.u32 	[%rd1], %r10;
	bra.uni 	$L__BB2_8;
$L__BB2_7:
	st.global.u32 	[%rd1], %r2;
$L__BB2_8:
	ret;

}


// ===== COMPILED SASS (sm_100) =====

	.target	sm_100

	.elftype	@"ET_EXEC"


//--------------------- .note.nv.tkinfo           --------------------------
	.section	.note.nv.tkinfo,"",@"SHT_NOTE"
	.sectionflags	@"SHF_NOTE_NV_TKINFO"
	.tkinfo
        /*0018*/ 	.word	0x00000002
        /*0030*/ 	.string	""
        /*0030*/ 	.string	"ptxas"
        /*0030*/ 	.string	"Cuda compilation tools, release 13.0, V13.0.88"
        /*0030*/ 	.string	"Build cuda_13.0.r13.0/compiler.36424714_0"
        /*0030*/ 	.string	"-arch sm_100 -m 64 "



//--------------------- .note.nv.cuinfo           --------------------------
	.section	.note.nv.cuinfo,"",@"SHT_NOTE"
	.sectionflags	@"SHF_NOTE_NV_CUINFO"
        /*0018*/ 	.short	0x0002
        /*001a*/ 	.short	0x0064
        /*001c*/ 	.short	0x0082
	.zero		2


//--------------------- .nv.info                  --------------------------
	.section	.nv.info,"",@"SHT_CUDA_INFO"
	.align	4


	//----- nvinfo : EIATTR_REGCOUNT
	.align		4
        /*0000*/ 	.byte	0x04, 0x2f
        /*0002*/ 	.short	(.L_1 - .L_0)
	.align		4
.L_0:
        /*0004*/ 	.word	index@(_Z10initialisePiS_S_iiS_S_)
        /*0008*/ 	.word	0x00000014


	//----- nvinfo : EIATTR_FRAME_SIZE
	.align		4
.L_1:
        /*000c*/ 	.byte	0x04, 0x11
        /*000e*/ 	.short	(.L_3 - .L_2)
	.align		4
.L_2:
        /*0010*/ 	.word	index@(_Z10initialisePiS_S_iiS_S_)
        /*0014*/ 	.word	0x00000000


	//----- nvinfo : EIATTR_REGCOUNT
	.align		4
.L_3:
        /*0018*/ 	.byte	0x04, 0x2f
        /*001a*/ 	.short	(.L_5 - .L_4)
	.align		4
.L_4:
        /*001c*/ 	.word	index@(_Z13simulateFightPiS_S_S_S_S_i)
        /*0020*/ 	.word	0x0000001e


	//----- nvinfo : EIATTR_FRAME_SIZE
	.align		4
.L_5:
        /*0024*/ 	.byte	0x04, 0x11
        /*0026*/ 	.short	(.L_7 - .L_6)
	.align		4
.L_6:
        /*0028*/ 	.word	index@(_Z13simulateFightPiS_S_S_S_S_i)
        /*002c*/ 	.word	0x00000000


	//----- nvinfo : EIATTR_REGCOUNT
	.align		4
.L_7:
        /*0030*/ 	.byte	0x04, 0x2f
        /*0032*/ 	.short	(.L_9 - .L_8)
	.align		4
.L_8:
        /*0034*/ 	.word	index@(_Z11checkActivePiS_S_S_i)
        /*0038*/ 	.word	0x0000000f


	//----- nvinfo : EIATTR_FRAME_SIZE
	.align		4
.L_9:
        /*003c*/ 	.byte	0x04, 0x11
        /*003e*/ 	.short	(.L_11 - .L_10)
	.align		4
.L_10:
        /*0040*/ 	.word	index@(_Z11checkActivePiS_S_S_i)
        /*0044*/ 	.word	0x00000000


	//----- nvinfo : EIATTR_MIN_STACK_SIZE
	.align		4
.L_11:
        /*0048*/ 	.byte	0x04, 0x12
        /*004a*/ 	.short	(.L_13 - .L_12)
	.align		4
.L_12:
        /*004c*/ 	.word	index@(_Z11checkActivePiS_S_S_i)
        /*0050*/ 	.word	0x00000000


	//----- nvinfo : EIATTR_MIN_STACK_SIZE
	.align		4
.L_13:
        /*0054*/ 	.byte	0x04, 0x12
        /*0056*/ 	.short	(.L_15 - .L_14)
	.align		4
.L_14:
        /*0058*/ 	.word	index@(_Z13simulateFightPiS_S_S_S_S_i)
        /*005c*/ 	.word	0x00000000


	//----- nvinfo : EIATTR_MIN_STACK_SIZE
	.align		4
.L_15:
        /*0060*/ 	.byte	0x04, 0x12
        /*0062*/ 	.short	(.L_17 - .L_16)
	.align		4
.L_16:
        /*0064*/ 	.word	index@(_Z10initialisePiS_S_iiS_S_)
        /*0068*/ 	.word	0x00000000
.L_17:


//--------------------- .nv.compat                --------------------------
	.section	.nv.compat,"",@"SHT_CUDA_COMPAT_INFO"
	.align	4
        /*0000*/ 	.byte	0x02, 0x09, 0x00, 0x00, 0x02, 0x02, 0x01, 0x00, 0x02, 0x05, 0x05, 0x00, 0x03, 0x07, 0x01, 0x01
        /*0010*/ 	.byte	0x02, 0x03, 0x00, 0x00, 0x02, 0x06, 0x01, 0x00, 0x04, 0x0b, 0x08, 0x00, 0x09, 0x00, 0x00, 0x00
        /*0020*/ 	.byte	0x00, 0x00, 0x00, 0x00


//--------------------- .nv.info._Z11checkActivePiS_S_S_i --------------------------
	.section	.nv.info._Z11checkActivePiS_S_S_i,"",@"SHT_CUDA_INFO"
	.sectionflags	@""
	.align	4


	//----- nvinfo : EIATTR_CUDA_API_VERSION
	.align		4
        /*0000*/ 	.byte	0x04, 0x37
        /*0002*/ 	.short	(.L_19 - .L_18)
.L_18:
        /*0004*/ 	.word	0x00000082


	//----- nvinfo : EIATTR_KPARAM_INFO
	.align		4
.L_19:
        /*0008*/ 	.byte	0x04, 0x17
        /*000a*/ 	.short	(.L_21 - .L_20)
.L_20:
        /*000c*/ 	.word	0x00000000
        /*0010*/ 	.short	0x0004
        /*0012*/ 	.short	0x0020
        /*0014*/ 	.byte	0x00, 0xf0, 0x11, 0x00


	//----- nvinfo : EIATTR_KPARAM_INFO
	.align		4
.L_21:
        /*0018*/ 	.byte	0x04, 0x17
        /*001a*/ 	.short	(.L_23 - .L_22)
.L_22:
        /*001c*/ 	.word	0x00000000
        /*0020*/ 	.short	0x0003
        /*0022*/ 	.short	0x0018
        /*0024*/ 	.byte	0x00, 0xf5, 0x21, 0x00


	//----- nvinfo : EIATTR_KPARAM_INFO
	.align		4
.L_23:
        /*0028*/ 	.byte	0x04, 0x17
        /*002a*/ 	.short	(.L_25 - .L_24)
.L_24:
        /*002c*/ 	.word	0x00000000
        /*0030*/ 	.short	0x0002
        /*0032*/ 	.short	0x0010
        /*0034*/ 	.byte	0x00, 0xf5, 0x21, 0x00


	//----- nvinfo : EIATTR_KPARAM_INFO
	.align		4
.L_25:
        /*0038*/ 	.byte	0x04, 0x17
        /*003a*/ 	.short	(.L_27 - .L_26)
.L_26:
        /*003c*/ 	.word	0x00000000
        /*0040*/ 	.short	0x0001
        /*0042*/ 	.short	0x0008
        /*0044*/ 	.byte	0x00, 0xf5, 0x21, 0x00


	//----- nvinfo : EIATTR_KPARAM_INFO
	.align		4
.L_27:
        /*0048*/ 	.byte	0x04, 0x17
        /*004a*/ 	.short	(.L_29 - .L_28)
.L_28:
        /*004c*/ 	.word	0x00000000
        /*0050*/ 	.short	0x0000
        /*0052*/ 	.short	0x0000
        /*0054*/ 	.byte	0x00, 0xf5, 0x21, 0x00


	//----- nvinfo : EIATTR_SPARSE_MMA_MASK
	.align		4
.L_29:
        /*0058*/ 	.byte	0x03, 0x50
        /*005a*/ 	.short	0x0000


	//----- nvinfo : EIATTR_MAXREG_COUNT
	.align		4
        /*005c*/ 	.byte	0x03, 0x1b
        /*005e*/ 	.short	0x00ff


	//----- nvinfo : EIATTR_NUM_BARRIERS
	.align		4
        /*0060*/ 	.byte	0x02, 0x4c
        /*0062*/ 	.byte	0x01
	.zero		1


	//----- nvinfo : EIATTR_MERCURY_ISA_VERSION
	.align		4
        /*0064*/ 	.byte	0x03, 0x5f
        /*0066*/ 	.short	0x0101


	//----- nvinfo : EIATTR_VRC_CTA_INIT_COUNT
	.align		4
        /*0068*/ 	.byte	0x02, 0x4a
	.zero		1
	.zero		1


	//----- nvinfo : EIATTR_EXIT_INSTR_OFFSETS
	.align		4
        /*006c*/ 	.byte	0x04, 0x1c
        /*006e*/ 	.short	(.L_31 - .L_30)


	//   ....[0]....
.L_30:
        /*0070*/ 	.word	0x00000180


	//   ....[1]....
        /*0074*/ 	.word	0x000003b0


	//   ....[2]....
        /*0078*/ 	.word	0x000003d0


	//----- nvinfo : EIATTR_CRS_STACK_SIZE
	.align		4
.L_31:
        /*007c*/ 	.byte	0x04, 0x1e
        /*007e*/ 	.short	(.L_33 - .L_32)
.L_32:
        /*0080*/ 	.word	0x00000000


	//----- nvinfo : EIATTR_CBANK_PARAM_SIZE
	.align		4
.L_33:
        /*0084*/ 	.byte	0x03, 0x19
        /*0086*/ 	.short	0x0024


	//----- nvinfo : EIATTR_PARAM_CBANK
	.align		4
        /*0088*/ 	.byte	0x04, 0x0a
        /*008a*/ 	.short	(.L_35 - .L_34)
	.align		4
.L_34:
        /*008c*/ 	.word	index@(.nv.constant0._Z11checkActivePiS_S_S_i)
        /*0090*/ 	.short	0x0380
        /*0092*/ 	.short	0x0024


	//----- nvinfo : EIATTR_SW_WAR
	.align		4
.L_35:
        /*0094*/ 	.byte	0x04, 0x36
        /*0096*/ 	.short	(.L_37 - .L_36)
.L_36:
        /*0098*/ 	.word	0x00000008
.L_37:


//--------------------- .nv.info._Z13simulateFightPiS_S_S_S_S_i --------------------------
	.section	.nv.info._Z13simulateFightPiS_S_S_S_S_i,"",@"SHT_CUDA_INFO"
	.sectionflags	@""
	.align	4


	//----- nvinfo : EIATTR_CUDA_API_VERSION
	.align		4
        /*0000*/ 	.byte	0x04, 0x37
        /*0002*/ 	.short	(.L_39 - .L_38)
.L_38:
        /*0004*/ 	.word	0x00000082


	//----- nvinfo : EIATTR_KPARAM_INFO
	.align		4
.L_39:
        /*0008*/ 	.byte	0x04, 0x17
        /*000a*/ 	.short	(.L_41 - .L_40)
.L_40:
        /*000c*/ 	.word	0x00000000
        /*0010*/ 	.short	0x0006
        /*0012*/ 	.short	0x0030
        /*0014*/ 	.byte	0x00, 0xf0, 0x11, 0x00


	//----- nvinfo : EIATTR_KPARAM_INFO
	.align		4
.L_41:
        /*0018*/ 	.byte	0x04, 0x17
        /*001a*/ 	.short	(.L_43 - .L_42)
.L_42:
        /*001c*/ 	.word	0x00000000
        /*0020*/ 	.short	0x0005
        /*0022*/ 	.short	0x0028
        /*0024*/ 	.byte	0x00, 0xf5, 0x21, 0x00


	//----- nvinfo : EIATTR_KPARAM_INFO
	.align		4
.L_43:
        /*0028*/ 	.byte	0x04, 0x17
        /*002a*/ 	.short	(.L_45 - .L_44)
.L_44:
        /*002c*/ 	.word	0x00000000
        /*0030*/ 	.short	0x0004
        /*0032*/ 	.short	0x0020
        /*0034*/ 	.byte	0x00, 0xf5, 0x21, 0x00


	//----- nvinfo : EIATTR_KPARAM_INFO
	.align		4
.L_45:
        /*0038*/ 	.byte	0x04, 0x17
        /*003a*/ 	.short	(.L_47 - .L_46)
.L_46:
        /*003c*/ 	.word	0x00000000
        /*0040*/ 	.short	0x0003
        /*0042*/ 	.short	0x0018
        /*0044*/ 	.byte	0x00, 0xf5, 0x21, 0x00


	//----- nvinfo : EIATTR_KPARAM_INFO
	.align		4
.L_47:
        /*0048*/ 	.byte	0x04, 0x17
        /*004a*/ 	.short	(.L_49 - .L_48)
.L_48:
        /*004c*/ 	.word	0x00000000
        /*0050*/ 	.short	0x0002
        /*0052*/ 	.short	0x0010
        /*0054*/ 	.byte	0x00, 0xf5, 0x21, 0x00


	//----- nvinfo : EIATTR_KPARAM_INFO
	.align		4
.L_49:
        /*0058*/ 	.byte	0x04, 0x17
        /*005a*/ 	.short	(.L_51 - .L_50)
.L_50:
        /*005c*/ 	.word	0x00000000
        /*0060*/ 	.short	0x0001
        /*0062*/ 	.short	0x0008
        /*0064*/ 	.byte	0x00, 0xf5, 0x21, 0x00


	//----- nvinfo : EIATTR_KPARAM_INFO
	.align		4
.L_51:
        /*0068*/ 	.byte	0x04, 0x17
        /*006a*/ 	.short	(.L_53 - .L_52)
.L_52:
        /*006c*/ 	.word	0x00000000
        /*0070*/ 	.short	0x0000
        /*0072*/ 	.short	0x0000
        /*0074*/ 	.byte	0x00, 0xf5, 0x21, 0x00


	//----- nvinfo : EIATTR_SPARSE_MMA_MASK
	.align		4
.L_53:
        /*0078*/ 	.byte	0x03, 0x50
        /*007a*/ 	.short	0x0000


	//----- nvinfo : EIATTR_MAXREG_COUNT
	.align		4
        /*007c*/ 	.byte	0x03, 0x1b
        /*007e*/ 	.short	0x00ff


	//----- nvinfo : EIATTR_NUM_BARRIERS
	.align		4
        /*0080*/ 	.byte	0x02, 0x4c
        /*0082*/ 	.byte	0x01
	.zero		1


	//----- nvinfo : EIATTR_MERCURY_ISA_VERSION
	.align		4
        /*0084*/ 	.byte	0x03, 0x5f
        /*0086*/ 	.short	0x0101


	//----- nvinfo : EIATTR_INT_WARP_WIDE_INSTR_OFFSETS
	.align		4
        /*0088*/ 	.byte	0x04, 0x31
        /*008a*/ 	.short	(.L_55 - .L_54)


	//   ....[0]....
.L_54:
        /*008c*/ 	.word	0x00000980


	//----- nvinfo : EIATTR_VRC_CTA_INIT_COUNT
	.align		4
.L_55:
        /*0090*/ 	.byte	0x02, 0x4a
	.zero		1
	.zero		1


	//----- nvinfo : EIATTR_EXIT_INSTR_OFFSETS
	.align		4
        /*0094*/ 	.byte	0x04, 0x1c
        /*0096*/ 	.short	(.L_57 - .L_56)


	//   ....[0]....
.L_56:
        /*0098*/ 	.word	0x00000740


	//   ....[1]....
        /*009c*/ 	.word	0x000008b0


	//   ....[2]....
        /*00a0*/ 	.word	0x00000900


	//   ....[3]....
        /*00a4*/ 	.word	0x00000950


	//   ....[4]....
        /*00a8*/ 	.word	0x00000a20


	//----- nvinfo : EIATTR_CRS_STACK_SIZE
	.align		4
.L_57:
        /*00ac*/ 	.byte	0x04, 0x1e
        /*00ae*/ 	.short	(.L_59 - .L_58)
.L_58:
        /*00b0*/ 	.word	0x00000000


	//----- nvinfo : EIATTR_CBANK_PARAM_SIZE
	.align		4
.L_59:
        /*00b4*/ 	.byte	0x03, 0x19
        /*00b6*/ 	.short	0x0034


	//----- nvinfo : EIATTR_PARAM_CBANK
	.align		4
        /*00b8*/ 	.byte	0x04, 0x0a
        /*00ba*/ 	.short	(.L_61 - .L_60)
	.align		4
.L_60:
        /*00bc*/ 	.word	index@(.nv.constant0._Z13simulateFightPiS_S_S_S_S_i)
        /*00c0*/ 	.short	0x0380
        /*00c2*/ 	.short	0x0034


	//----- nvinfo : EIATTR_SW_WAR
	.align		4
.L_61:
        /*00c4*/ 	.byte	0x04, 0x36
        /*00c6*/ 	.short	(.L_63 - .L_62)
.L_62:
        /*00c8*/ 	.word	0x00000008
.L_63:


//--------------------- .nv.info._Z10initialisePiS_S_iiS_S_ --------------------------
	.section	.nv.info._Z10initialisePiS_S_iiS_S_,"",@"SHT_CUDA_INFO"
	.sectionflags	@""
	.align	4


	//----- nvinfo : EIATTR_CUDA_API_VERSION
	.align		4
        /*0000*/ 	.byte	0x04, 0x37
        /*0002*/ 	.short	(.L_65 - .L_64)
.L_64:
        /*0004*/ 	.word	0x00000082


	//----- nvinfo : EIATTR_KPARAM_INFO
	.align		4
.L_65:
        /*0008*/ 	.byte	0x04, 0x17
        /*000a*/ 	.short	(.L_67 - .L_66)
.L_66:
        /*000c*/ 	.word	0x00000000
        /*0010*/ 	.short	0x0006
        /*0012*/ 	.short	0x0028
        /*0014*/ 	.byte	0x00, 0xf5, 0x21, 0x00


	//----- nvinfo : EIATTR_KPARAM_INFO
	.align		4
.L_67:
        /*0018*/ 	.byte	0x04, 0x17
        /*001a*/ 	.short	(.L_69 - .L_68)
.L_68:
        /*001c*/ 	.word	0x00000000
        /*0020*/ 	.short	0x0005
        /*0022*/ 	.short	0x0020
        /*0024*/ 	.byte	0x00, 0xf5, 0x21, 0x00


	//----- nvinfo : EIATTR_KPARAM_INFO
	.align		4
.L_69:
        /*0028*/ 	.byte	0x04, 0x17
        /*002a*/ 	.short	(.L_71 - .L_70)
.L_70:
        /*002c*/ 	.word	0x00000000
        /*0030*/ 	.short	0x0004
        /*0032*/ 	.short	0x001c
        /*0034*/ 	.byte	0x00, 0xf0, 0x11, 0x00


	//----- nvinfo : EIATTR_KPARAM_INFO
	.align		4
.L_71:
        /*0038*/ 	.byte	0x04, 0x17
        /*003a*/ 	.short	(.L_73 - .L_72)
.L_72:
        /*003c*/ 	.word	0x00000000
        /*0040*/ 	.short	0x0003
        /*0042*/ 	.short	0x0018
        /*0044*/ 	.byte	0x00, 0xf0, 0x11, 0x00


	//----- nvinfo : EIATTR_KPARAM_INFO
	.align		4
.L_73:
        /*0048*/ 	.byte	0x04, 0x17
        /*004a*/ 	.short	(.L_75 - .L_74)
.L_74:
        /*004c*/ 	.word	0x00000000
        /*0050*/ 	.short	0x0002
        /*0052*/ 	.short	0x0010
        /*0054*/ 	.byte	0x00, 0xf5, 0x21, 0x00


	//----- nvinfo : EIATTR_KPARAM_INFO
	.align		4
.L_75:
        /*0058*/ 	.byte	0x04, 0x17
        /*005a*/ 	.short	(.L_77 - .L_76)
.L_76:
        /*005c*/ 	.word	0x00000000
        /*0060*/ 	.short	0x0001
        /*0062*/ 	.short	0x0008
        /*0064*/ 	.byte	0x00, 0xf5, 0x21, 0x00


	//----- nvinfo : EIATTR_KPARAM_INFO
	.align		4
.L_77:
        /*0068*/ 	.byte	0x04, 0x17
        /*006a*/ 	.short	(.L_79 - .L_78)
.L_78:
        /*006c*/ 	.word	0x00000000
        /*0070*/ 	.short	0x0000
        /*0072*/ 	.short	0x0000
        /*0074*/ 	.byte	0x00, 0xf5, 0x21, 0x00


	//----- nvinfo : EIATTR_SPARSE_MMA_MASK
	.align		4
.L_79:
        /*0078*/ 	.byte	0x03, 0x50
        /*007a*/ 	.short	0x0000


	//----- nvinfo : EIATTR_MAXREG_COUNT
	.align		4
        /*007c*/ 	.byte	0x03, 0x1b
        /*007e*/ 	.short	0x00ff


	//----- nvinfo : EIATTR_MERCURY_ISA_VERSION
	.align		4
        /*0080*/ 	.byte	0x03, 0x5f
        /*0082*/ 	.short	0x0101


	//----- nvinfo : EIATTR_VRC_CTA_INIT_COUNT
	.align		4
        /*0084*/ 	.byte	0x02, 0x4a
	.zero		1
	.zero		1


	//----- nvinfo : EIATTR_EXIT_INSTR_OFFSETS
	.align		4
        /*0088*/ 	.byte	0x04, 0x1c
        /*008a*/ 	.short	(.L_81 - .L_80)


	//   ....[0]....
.L_80:
        /*008c*/ 	.word	0x00000070


	//   ....[1]....
        /*0090*/ 	.word	0x00000190


	//----- nvinfo : EIATTR_CBANK_PARAM_SIZE
	.align		4
.L_81:
        /*0094*/ 	.byte	0x03, 0x19
        /*0096*/ 	.short	0x0030


	//----- nvinfo : EIATTR_PARAM_CBANK
	.align		4
        /*0098*/ 	.byte	0x04, 0x0a
        /*009a*/ 	.short	(.L_83 - .L_82)
	.align		4
.L_82:
        /*009c*/ 	.word	index@(.nv.constant0._Z10initialisePiS_S_iiS_S_)
        /*00a0*/ 	.short	0x0380
        /*00a2*/ 	.short	0x0030


	//----- nvinfo : EIATTR_SW_WAR
	.align		4
.L_83:
        /*00a4*/ 	.byte	0x04, 0x36
        /*00a6*/ 	.short	(.L_85 - .L_84)
.L_84:
        /*00a8*/ 	.word	0x00000008
.L_85:


//--------------------- .nv.callgraph             --------------------------
	.section	.nv.callgraph,"",@"SHT_CUDA_CALLGRAPH"
	.align	4
	.sectionentsize	8
	.align		4
        /*0000*/ 	.word	0x00000000
	.align		4
        /*0004*/ 	.word	0xffffffff
	.align		4
        /*0008*/ 	.word	0x00000000
	.align		4
        /*000c*/ 	.word	0xfffffffe
	.align		4
        /*0010*/ 	.word	0x00000000
	.align		4
        /*0014*/ 	.word	0xfffffffd
	.align		4
        /*0018*/ 	.word	0x00000000
	.align		4
        /*001c*/ 	.word	0xfffffffc


//--------------------- .text._Z11checkActivePiS_S_S_i --------------------------
	.section	.text._Z11checkActivePiS_S_S_i,"ax",@progbits
	.align	128
        .global         _Z11checkActivePiS_S_S_i
        .type           _Z11checkActivePiS_S_S_i,@function
        .size           _Z11checkActivePiS_S_S_i,(.L_x_8 - _Z11checkActivePiS_S_S_i)
        .other          _Z11checkActivePiS_S_S_i,@"STO_CUDA_ENTRY STV_DEFAULT"
_Z11checkActivePiS_S_S_i:
.text._Z11checkActivePiS_S_S_i:
[----:B------:R-:W-:Y:S01]  /*0000*/  LDC R1, c[0x0][0x37c] ;  /* 0x0000df00ff017b82 */ /* 0x000fe20000000800 */
[----:B------:R-:W0:Y:S07]  /*0010*/  S2R R7, SR_TID.X ;  /* 0x0000000000077919 */ /* 0x000e2e0000002100 */
[----:B------:R-:W1:Y:S01]  /*0020*/  LDC.64 R2, c[0x0][0x388] ;  /* 0x0000e200ff027b82 */ /* 0x000e620000000a00 */
[----:B------:R-:W2:Y:S01]  /*0030*/  LDCU.64 UR6, c[0x0][0x358] ;  /* 0x00006b00ff0677ac */ /* 0x000ea20008000a00 */
[C---:B0-----:R-:W-:Y:S01]  /*0040*/  ISETP.NE.AND P0, PT, R7.reuse, RZ, PT ;  /* 0x000000ff0700720c */ /* 0x041fe20003f05270 */
[----:B-1----:R-:W-:-:S12]  /*0050*/  IMAD.WIDE.U32 R2, R7, 0x4, R2 ;  /* 0x0000000407027825 */ /* 0x002fd800078e0002 */
[----:B------:R-:W0:Y:S01]  /*0060*/  @!P0 S2R R5, SR_CgaCtaId ;  /* 0x0000000000058919 */ /* 0x000e220000008800 */
[----:B------:R-:W-:-:S04]  /*0070*/  @!P0 MOV R0, 0x400 ;  /* 0x0000040000008802 */ /* 0x000fc80000000f00 */
[----:B0-----:R-:W-:Y:S02]  /*0080*/  @!P0 LEA R0, R5, R0, 0x18 ;  /* 0x0000000005008211 */ /* 0x001fe400078ec0ff */
[----:B------:R-:W0:Y:S03]  /*0090*/  LDC.64 R4, c[0x0][0x380] ;  /* 0x0000e000ff047b82 */ /* 0x000e260000000a00 */
[----:B------:R1:W-:Y:S05]  /*00a0*/  @!P0 STS [R0], RZ ;  /* 0x000000ff00008388 */ /* 0x0003ea0000000800 */
[----:B------:R-:W-:Y:S06]  /*00b0*/  BAR.SYNC.DEFER_BLOCKING 0x0 ;  /* 0x0000000000007b1d */ /* 0x000fec0000010000 */
[----:B--2---:R-:W2:Y:S01]  /*00c0*/  LDG.E R3, desc[UR6][R2.64] ;  /* 0x0000000602037981 */ /* 0x004ea2000c1e1900 */
[----:B0-----:R-:W-:Y:S01]  /*00d0*/  IMAD.WIDE.U32 R4, R7, 0x4, R4 ;  /* 0x0000000407047825 */ /* 0x001fe200078e0004 */
[----:B------:R-:W-:Y:S04]  /*00e0*/  BSSY.RECONVERGENT B0, `(.L_x_0) ;  /* 0x0000008000007945 */ /* 0x000fe80003800200 */
[----:B--2---:R1:W-:Y:S01]  /*00f0*/  STG.E desc[UR6][R4.64], R3 ;  /* 0x0000000304007986 */ /* 0x0043e2000c101906 */
[----:B------:R-:W-:-:S13]  /*0100*/  ISETP.GE.AND P1, PT, R3, 0x1, PT ;  /* 0x000000010300780c */ /* 0x000fda0003f26270 */
[----:B-1----:R-:W-:Y:S05]  /*0110*/  @!P1 BRA `(.L_x_1) ;  /* 0x0000000000109947 */ /* 0x002fea0003800000 */
[----:B------:R-:W0:Y:S01]  /*0120*/  S2UR UR5, SR_CgaCtaId ;  /* 0x00000000000579c3 */ /* 0x000e220000008800 */
[----:B------:R-:W-:Y:S02]  /*0130*/  UMOV UR4, 0x400 ;  /* 0x0000040000047882 */ /* 0x000fe40000000000 */
[----:B0-----:R-:W-:-:S09]  /*0140*/  ULEA UR4, UR5, UR4, 0x18 ;  /* 0x0000000405047291 */ /* 0x001fd2000f8ec0ff */
[----:B------:R-:W-:Y:S03]  /*0150*/  ATOMS.POPC.INC.32 RZ, [UR4] ;  /* 0x00000000ffff7f8c */ /* 0x000fe6000d800004 */
.L_x_1:
[----:B------:R-:W-:Y:S05]  /*0160*/  BSYNC.RECONVERGENT B0 ;  /* 0x0000000000007941 */ /* 0x000fea0003800200 */
.L_x_0:
[----:B------:R-:W-:Y:S06]  /*0170*/  BAR.SYNC.DEFER_BLOCKING 0x0 ;  /* 0x0000000000007b1d */ /* 0x000fec0000010000 */
[----:B------:R-:W-:Y:S05]  /*0180*/  @P0 EXIT ;  /* 0x000000000000094d */ /* 0x000fea0003800000 */
[----:B------:R-:W0:Y:S01]  /*0190*/  S2UR UR5, SR_CgaCtaId ;  /* 0x00000000000579c3 */ /* 0x000e220000008800 */
[----:B------:R-:W-:-:S07]  /*01a0*/  UMOV UR4, 0x400 ;  /* 0x0000040000047882 */ /* 0x000fce0000000000 */
[----:B------:R-:W1:Y:S08]  /*01b0*/  LDC.64 R4, c[0x0][0x390] ;  /* 0x0000e400ff047b82 */ /* 0x000e700000000a00 */
[----:B------:R-:W2:Y:S01]  /*01c0*/  LDC.64 R2, c[0x0][0x398] ;  /* 0x0000e600ff027b82 */ /* 0x000ea20000000a00 */
[----:B0-----:R-:W-:-:S07]  /*01d0*/  ULEA UR4, UR5, UR4, 0x18 ;  /* 0x0000000405047291 */ /* 0x001fce000f8ec0ff */
[----:B------:R-:W0:Y:S02]  /*01e0*/  LDC R10, c[0x0][0x3a0] ;  /* 0x0000e800ff0a7b82 */ /* 0x000e240000000800 */
[----:B------:R-:W1:Y:S04]  /*01f0*/  LDS R9, [UR4] ;  /* 0x00000004ff097984 */ /* 0x000e680008000800 */
[----:B-1----:R1:W-:Y:S04]  /*0200*/  STG.E desc[UR6][R4.64], R9 ;  /* 0x0000000904007986 */ /* 0x0023e8000c101906 */
[----:B--2---:R-:W2:Y:S01]  /*0210*/  LDG.E R0, desc[UR6][R2.64] ;  /* 0x0000000602007981 */ /* 0x004ea2000c1e1900 */
[----:B0-----:R-:W-:-:S04]  /*0220*/  IABS R11, R10 ;  /* 0x0000000a000b7213 */ /* 0x001fc80000000000 */
[----:B------:R-:W0:Y:S08]  /*0230*/  I2F.RP R8, R11 ;  /* 0x0000000b00087306 */ /* 0x000e300000209400 */
[----:B0-----:R-:W0:Y:S02]  /*0240*/  MUFU.RCP R8, R8 ;  /* 0x0000000800087308 */ /* 0x001e240000001000 */
[----:B0-----:R-:W-:-:S06]  /*0250*/  VIADD R6, R8, 0xffffffe ;  /* 0x0ffffffe08067836 */ /* 0x001fcc0000000000 */
[----:B------:R0:W3:Y:S02]  /*0260*/  F2I.FTZ.U32.TRUNC.NTZ R7, R6 ;  /* 0x0000000600077305 */ /* 0x0000e4000021f000 */
[----:B0-----:R-:W-:Y:S02]  /*0270*/  HFMA2 R6, -RZ, RZ, 0, 0 ;  /* 0x00000000ff067431 */ /* 0x001fe400000001ff */
[----:B---3--:R-:W-:-:S04]  /*0280*/  IMAD.MOV R12, RZ, RZ, -R7 ;  /* 0x000000ffff0c7224 */ /* 0x008fc800078e0a07 */
[----:B-1----:R-:W-:-:S04]  /*0290*/  IMAD R9, R12, R11, RZ ;  /* 0x0000000b0c097224 */ /* 0x002fc800078e02ff */
[----:B------:R-:W-:-:S04]  /*02a0*/  IMAD.HI.U32 R7, R7, R9, R6 ;  /* 0x0000000907077227 */ /* 0x000fc800078e0006 */
[----:B--2---:R-:W-:-:S05]  /*02b0*/  VIADD R5, R0, 0x1 ;  /* 0x0000000100057836 */ /* 0x004fca0000000000 */
[----:B------:R-:W-:Y:S02]  /*02c0*/  IABS R0, R5 ;  /* 0x0000000500007213 */ /* 0x000fe40000000000 */
[----:B------:R-:W-:-:S03]  /*02d0*/  ISETP.GE.AND P2, PT, R5, RZ, PT ;  /* 0x000000ff0500720c */ /* 0x000fc60003f46270 */
[----:B------:R-:W-:-:S04]  /*02e0*/  IMAD.HI.U32 R7, R7, R0, RZ ;  /* 0x0000000007077227 */ /* 0x000fc800078e00ff */
[----:B------:R-:W-:-:S04]  /*02f0*/  IMAD.MOV R7, RZ, RZ, -R7 ;  /* 0x000000ffff077224 */ /* 0x000fc800078e0a07 */
[----:B------:R-:W-:-:S05]  /*0300*/  IMAD R0, R11, R7, R0 ;  /* 0x000000070b007224 */ /* 0x000fca00078e0200 */
[----:B------:R-:W-:-:S13]  /*0310*/  ISETP.GT.U32.AND P0, PT, R11, R0, PT ;  /* 0x000000000b00720c */ /* 0x000fda0003f04070 */
[----:B------:R-:W-:Y:S01]  /*0320*/  @!P0 IMAD.IADD R0, R0, 0x1, -R11 ;  /* 0x0000000100008824 */ /* 0x000fe200078e0a0b */
[----:B------:R-:W-:-:S04]  /*0330*/  ISETP.NE.AND P0, PT, R10, RZ, PT ;  /* 0x000000ff0a00720c */ /* 0x000fc80003f05270 */
[----:B------:R-:W-:-:S13]  /*0340*/  ISETP.GT.U32.AND P1, PT, R11, R0, PT ;  /* 0x000000000b00720c */ /* 0x000fda0003f24070 */
[----:B------:R-:W-:-:S05]  /*0350*/  @!P1 IADD3 R0, PT, PT, R0, -R11, RZ ;  /* 0x8000000b00009210 */ /* 0x000fca0007ffe0ff */
[----:B------:R-:W-:Y:S01]  /*0360*/  @!P2 IMAD.MOV R0, RZ, RZ, -R0 ;  /* 0x000000ffff00a224 */ /* 0x000fe200078e0a00 */
[----:B------:R-:W-:-:S04]  /*0370*/  @!P0 LOP3.LUT R0, RZ, R10, RZ, 0x33, !PT ;  /* 0x0000000aff008212 */ /* 0x000fc800078e33ff */
[----:B------:R-:W-:-:S13]  /*0380*/  ISETP.NE.AND P0, PT, R0, RZ, PT ;  /* 0x000000ff0000720c */ /* 0x000fda0003f05270 */
[----:B------:R-:W-:-:S05]  /*0390*/  @!P0 MOV R7, 0x1 ;  /* 0x0000000100078802 */ /* 0x000fca0000000f00 */
[----:B------:R0:W-:Y:S01]  /*03a0*/  @!P0 STG.E desc[UR6][R2.64], R7 ;  /* 0x0000000702008986 */ /* 0x0001e2000c101906 */
[----:B------:R-:W-:Y:S05]  /*03b0*/  @!P0 EXIT ;  /* 0x000000000000894d */ /* 0x000fea0003800000 */
[----:B------:R-:W-:Y:S01]  /*03c0*/  STG.E desc[UR6][R2.64], R5 ;  /* 0x0000000502007986 */ /* 0x000fe2000c101906 */
[----:B------:R-:W-:Y:S05]  /*03d0*/  EXIT ;  /* 0x000000000000794d */ /* 0x000fea0003800000 */
.L_x_2:
[----:B------:R-:W-:-:S00]  /*03e0*/  BRA `(.L_x_2) ;  /* 0xfffffffc00fc7947 */ /* 0x000fc0000383ffff */
[----:B------:R-:W-:-:S00]  /*03f0*/  NOP ;  /* 0x0000000000007918 */ /* 0x000fc00000000000 */
        /* <DEDUP_REMOVED lines=8> */
.L_x_8:


//--------------------- .text._Z13simulateFightPiS_S_S_S_S_i --------------------------
	.section	.text._Z13simulateFightPiS_S_S_S_S_i,"ax",@progbits
	.align	128
        .global         _Z13simulateFightPiS_S_S_S_S_i
        .type           _Z13simulateFightPiS_S_S_S_S_i,@function
        .size           _Z13simulateFightPiS_S_S_S_S_i,(.L_x_9 - _Z13simulateFightPiS_S_S_S_S_i)
        .other          _Z13simulateFightPiS_S_S_S_S_i,@"STO_CUDA_ENTRY STV_DEFAULT"
_Z13simulateFightPiS_S_S_S_S_i:
.text._Z13simulateFightPiS_S_S_S_S_i:
[----:B------:R-:W-:Y:S01]  /*0000*/  LDC R1, c[0x0][0x37c] ;  /* 0x0000df00ff017b82 */ /* 0x000fe20000000800 */
[----:B------:R-:W0:Y:S07]  /*0010*/  S2R R10, SR_TID.X ;  /* 0x00000000000a7919 */ /* 0x000e2e0000002100 */
[----:B------:R-:W1:Y:S01]  /*0020*/  LDC.64 R2, c[0x0][0x3a8] ;  /* 0x0000ea00ff027b82 */ /* 0x000e620000000a00 */
[----:B------:R-:W1:Y:S01]  /*0030*/  LDCU.64 UR6, c[0x0][0x358] ;  /* 0x00006b00ff0677ac */ /* 0x000e620008000a00 */
[----:B0-----:R-:W-:-:S13]  /*0040*/  ISETP.NE.AND P0, PT, R10, RZ, PT ;  /* 0x000000ff0a00720c */ /* 0x001fda0003f05270 */
[----:B------:R-:W0:Y:S01]  /*0050*/  @!P0 S2R R11, SR_CgaCtaId ;  /* 0x00000000000b8919 */ /* 0x000e220000008800 */
[----:B------:R-:W-:Y:S01]  /*0060*/  @!P0 MOV R0, 0x400 ;  /* 0x0000040000008802 */ /* 0x000fe20000000f00 */
[----:B------:R-:W-:Y:S02]  /*0070*/  @!P0 IMAD.MOV.U32 R4, RZ, RZ, -0x1 ;  /* 0xffffffffff048424 */ /* 0x000fe400078e00ff */
[----:B------:R-:W-:Y:S01]  /*0080*/  @!P0 IMAD.MOV.U32 R5, RZ, RZ, 0x7fffffff ;  /* 0x7fffffffff058424 */ /* 0x000fe200078e00ff */
[----:B0-----:R-:W-:Y:S02]  /*0090*/  @!P0 LEA R11, R11, R0, 0x18 ;  /* 0x000000000b0b8211 */ /* 0x001fe400078ec0ff */
[----:B------:R-:W0:Y:S03]  /*00a0*/  LDC R0, c[0x0][0x3b0] ;  /* 0x0000ec00ff007b82 */ /* 0x000e260000000800 */
[----:B------:R2:W-:Y:S05]  /*00b0*/  @!P0 STS.64 [R11], R4 ;  /* 0x000000040b008388 */ /* 0x0005ea0000000a00 */
[----:B------:R-:W-:Y:S06]  /*00c0*/  BAR.SYNC.DEFER_BLOCKING 0x0 ;  /* 0x0000000000007b1d */ /* 0x000fec0000010000 */
[----:B-1----:R1:W3:Y:S01]  /*00d0*/  LDG.E R2, desc[UR6][R2.64] ;  /* 0x0000000602027981 */ /* 0x0022e2000c1e1900 */
[----:B0-----:R-:W-:Y:S01]  /*00e0*/  IABS R8, R0 ;  /* 0x0000000000087213 */ /* 0x001fe20000000000 */
[----:B------:R-:W0:Y:S03]  /*00f0*/  S2R R9, SR_CTAID.X ;  /* 0x0000000000097919 */ /* 0x000e260000002500 */
[----:B------:R-:W4:Y:S08]  /*0100*/  I2F.RP R12, R8 ;  /* 0x00000008000c7306 */ /* 0x000f300000209400 */
[----:B----4-:R-:W4:Y:S02]  /*0110*/  MUFU.RCP R12, R12 ;  /* 0x0000000c000c7308 */ /* 0x010f240000001000 */
[----:B----4-:R-:W-:-:S06]  /*0120*/  IADD3 R6, PT, PT, R12, 0xffffffe, RZ ;  /* 0x0ffffffe0c067810 */ /* 0x010fcc0007ffe0ff */
[----:B------:R4:W2:Y:S02]  /*0130*/  F2I.FTZ.U32.TRUNC.NTZ R7, R6 ;  /* 0x0000000600077305 */ /* 0x0008a4000021f000 */
[----:B----4-:R-:W-:Y:S02]  /*0140*/  HFMA2 R6, -RZ, RZ, 0, 0 ;  /* 0x00000000ff067431 */ /* 0x010fe400000001ff */
[----:B--2---:R-:W-:-:S04]  /*0150*/  IMAD.MOV R5, RZ, RZ, -R7 ;  /* 0x000000ffff057224 */ /* 0x004fc800078e0a07 */
[----:B-1----:R-:W-:Y:S02]  /*0160*/  IMAD R3, R5, R8, RZ ;  /* 0x0000000805037224 */ /* 0x002fe400078e02ff */
[----:B------:R-:W0:Y:S02]  /*0170*/  LDC.64 R4, c[0x0][0x388] ;  /* 0x0000e200ff047b82 */ /* 0x000e240000000a00 */
[----:B------:R-:W-:-:S04]  /*0180*/  IMAD.HI.U32 R7, R7, R3, R6 ;  /* 0x0000000307077227 */ /* 0x000fc800078e0006 */
[----:B0-----:R-:W-:-:S04]  /*0190*/  IMAD.WIDE.U32 R12, R9, 0x4, R4 ;  /* 0x00000004090c7825 */ /* 0x001fc800078e0004 */
[----:B------:R-:W-:Y:S02]  /*01a0*/  IMAD.WIDE.U32 R18, R10, 0x4, R4 ;  /* 0x000000040a127825 */ /* 0x000fe400078e0004 */
[----:B------:R-:W2:Y:S04]  /*01b0*/  LDG.E R13, desc[UR6][R12.64] ;  /* 0x000000060c0d7981 */ /* 0x000ea8000c1e1900 */
[----:B------:R-:W2:Y:S01]  /*01c0*/  LDG.E R18, desc[UR6][R18.64] ;  /* 0x0000000612127981 */ /* 0x000ea2000c1e1900 */
[----:B---3--:R-:W-:Y:S02]  /*01d0*/  IMAD.IADD R11, R2, 0x1, R9 ;  /* 0x00000001020b7824 */ /* 0x008fe400078e0209 */
[----:B------:R-:W0:Y:S03]  /*01e0*/  LDC.64 R2, c[0x0][0x390] ;  /* 0x0000e400ff027b82 */ /* 0x000e260000000a00 */
[----:B------:R-:W-:-:S02]  /*01f0*/  IABS R21, R11 ;  /* 0x0000000b00157213 */ /* 0x000fc40000000000 */
[----:B------:R-:W-:-:S03]  /*0200*/  ISETP.GE.AND P1, PT, R11, RZ, PT ;  /* 0x000000ff0b00720c */ /* 0x000fc60003f26270 */
[----:B------:R-:W-:-:S04]  /*0210*/  IMAD.HI.U32 R7, R7, R21, RZ ;  /* 0x0000001507077227 */ /* 0x000fc800078e00ff */
[----:B------:R-:W-:-:S04]  /*0220*/  IMAD.MOV R7, RZ, RZ, -R7 ;  /* 0x000000ffff077224 */ /* 0x000fc800078e0a07 */
[C---:B------:R-:W-:Y:S02]  /*0230*/  IMAD R21, R8.reuse, R7, R21 ;  /* 0x0000000708157224 */ /* 0x040fe400078e0215 */
[----:B------:R-:W1:Y:S03]  /*0240*/  LDC.64 R6, c[0x0][0x380] ;  /* 0x0000e000ff067b82 */ /* 0x000e660000000a00 */
[----:B------:R-:W-:-:S13]  /*0250*/  ISETP.GT.U32.AND P0, PT, R8, R21, PT ;  /* 0x000000150800720c */ /* 0x000fda0003f04070 */
[----:B------:R-:W-:-:S05]  /*0260*/  @!P0 IMAD.IADD R21, R21, 0x1, -R8 ;  /* 0x0000000115158824 */ /* 0x000fca00078e0a08 */
[----:B------:R-:W-:Y:S01]  /*0270*/  ISETP.GT.U32.AND P0, PT, R8, R21, PT ;  /* 0x000000150800720c */ /* 0x000fe20003f04070 */
[----:B-1----:R-:W-:-:S04]  /*0280*/  IMAD.WIDE.U32 R14, R9, 0x4, R6 ;  /* 0x00000004090e7825 */ /* 0x002fc800078e0006 */
[C---:B------:R-:W-:Y:S01]  /*0290*/  IMAD.WIDE.U32 R16, R10.reuse, 0x4, R6 ;  /* 0x000000040a107825 */ /* 0x040fe200078e0006 */
[----:B------:R1:W3:Y:S03]  /*02a0*/  LDG.E R11, desc[UR6][R14.64] ;  /* 0x000000060e0b7981 */ /* 0x0002e6000c1e1900 */
[----:B0-----:R-:W-:-:S04]  /*02b0*/  IMAD.WIDE.U32 R2, R10, 0x4, R2 ;  /* 0x000000040a027825 */ /* 0x001fc800078e0002 */
[----:B------:R-:W-:Y:S02]  /*02c0*/  @!P0 IADD3 R21, PT, PT, R21, -R8, RZ ;  /* 0x8000000815158210 */ /* 0x000fe40007ffe0ff */
[----:B------:R-:W-:Y:S01]  /*02d0*/  ISETP.NE.AND P0, PT, R0, RZ, PT ;  /* 0x000000ff0000720c */ /* 0x000fe20003f05270 */
[----:B------:R-:W3:Y:S04]  /*02e0*/  LDG.E R8, desc[UR6][R16.64] ;  /* 0x0000000610087981 */ /* 0x000ee8000c1e1900 */
[----:B------:R-:W4:Y:S01]  /*02f0*/  LDG.E R22, desc[UR6][R2.64] ;  /* 0x0000000602167981 */ /* 0x000f22000c1e1900 */
[----:B------:R-:W-:-:S07]  /*0300*/  @!P1 IMAD.MOV R21, RZ, RZ, -R21 ;  /* 0x000000ffff159224 */ /* 0x000fce00078e0a15 */
[----:B------:R-:W-:-:S05]  /*0310*/  @!P0 LOP3.LUT R21, RZ, R0, RZ, 0x33, !PT ;  /* 0x00000000ff158212 */ /* 0x000fca00078e33ff */
[----:B------:R-:W-:-:S04]  /*0320*/  IMAD.WIDE R4, R21, 0x4, R4 ;  /* 0x0000000415047825 */ /* 0x000fc800078e0204 */
[----:B------:R-:W-:Y:S02]  /*0330*/  IMAD.WIDE R6, R21, 0x4, R6 ;  /* 0x0000000415067825 */ /* 0x000fe400078e0206 */
[----:B------:R-:W5:Y:S04]  /*0340*/  LDG.E R4, desc[UR6][R4.64] ;  /* 0x0000000604047981 */ /* 0x000f68000c1e1900 */
[----:B------:R0:W5:Y:S01]  /*0350*/  LDG.E R14, desc[UR6][R6.64] ;  /* 0x00000006060e7981 */ /* 0x000162000c1e1900 */
[----:B--2---:R-:W-:-:S04]  /*0360*/  IADD3 R0, PT, PT, -R13, R18, RZ ;  /* 0x000000120d007210 */ /* 0x004fc80007ffe1ff */
[----:B------:R-:W-:Y:S02]  /*0370*/  SHF.R.S32.HI R20, RZ, 0x1f, R0 ;  /* 0x0000001fff147819 */ /* 0x000fe40000011400 */
[----:B-1----:R-:W-:Y:S02]  /*0380*/  IADD3 R15, P3, PT, RZ, -R0, RZ ;  /* 0x80000000ff0f7210 */ /* 0x002fe40007f7e0ff */
[----:B------:R-:W-:-:S03]  /*0390*/  ISETP.LT.AND P2, PT, R20, RZ, PT ;  /* 0x000000ff1400720c */ /* 0x000fc60003f41270 */
[----:B0-----:R-:W-:Y:S01]  /*03a0*/  IMAD.X R7, RZ, RZ, ~R20, P3 ;  /* 0x000000ffff077224 */ /* 0x001fe200018e0e14 */
[----:B------:R-:W-:Y:S01]  /*03b0*/  SEL R6, R15, R0, P2 ;  /* 0x000000000f067207 */ /* 0x000fe20001000000 */
[----:B------:R-:W-:Y:S03]  /*03c0*/  BSSY.RECONVERGENT B0, `(.L_x_3) ;  /* 0x0000030000007945 */ /* 0x000fe60003800200 */
[----:B------:R-:W-:Y:S01]  /*03d0*/  SEL R7, R7, R20, P2 ;  /* 0x0000001407077207 */ /* 0x000fe20001000000 */
[----:B---3--:R-:W-:Y:S01]  /*03e0*/  IMAD.IADD R8, R8, 0x1, -R11 ;  /* 0x0000000108087824 */ /* 0x008fe200078e0a0b */
[----:B----4-:R-:W-:-:S04]  /*03f0*/  ISETP.GE.AND P0, PT, R22, 0x1, PT ;  /* 0x000000011600780c */ /* 0x010fc80003f06270 */
[----:B------:R-:W-:Y:S02]  /*0400*/  SHF.R.S32.HI R12, RZ, 0x1f, R8 ;  /* 0x0000001fff0c7819 */ /* 0x000fe40000011408 */
[----:B------:R-:W-:Y:S02]  /*0410*/  IADD3 R17, P4, PT, RZ, -R8, RZ ;  /* 0x80000008ff117210 */ /* 0x000fe40007f9e0ff */
[----:B------:R-:W-:Y:S02]  /*0420*/  ISETP.EQ.OR P0, PT, R10, R9, !P0 ;  /* 0x000000090a00720c */ /* 0x000fe40004702670 */
[----:B------:R-:W-:Y:S01]  /*0430*/  ISETP.LT.AND P1, PT, R12, RZ, PT ;  /* 0x000000ff0c00720c */ /* 0x000fe20003f21270 */
[----:B------:R-:W-:-:S03]  /*0440*/  IMAD.X R5, RZ, RZ, ~R12, P4 ;  /* 0x000000ffff057224 */ /* 0x000fc600020e0e0c */
[----:B------:R-:W-:Y:S02]  /*0450*/  SEL R17, R17, R8, P1 ;  /* 0x0000000811117207 */ /* 0x000fe40000800000 */
[----:B------:R-:W-:Y:S02]  /*0460*/  SEL R16, R5, R12, P1 ;  /* 0x0000000c05107207 */ /* 0x000fe40000800000 */
[----:B------:R-:W-:Y:S01]  /*0470*/  IADD3 R6, P3, PT, R6, R17, RZ ;  /* 0x0000001106067210 */ /* 0x000fe20007f7e0ff */
[----:B-----5:R-:W-:-:S04]  /*0480*/  IMAD.IADD R13, R4, 0x1, -R13 ;  /* 0x00000001040d7824 */ /* 0x020fc800078e0a0d */
[----:B------:R-:W-:Y:S01]  /*0490*/  IMAD.X R7, R7, 0x1, R16, P3 ;  /* 0x0000000107077824 */ /* 0x000fe200018e0610 */
[----:B------:R-:W-:Y:S01]  /*04a0*/  IADD3 R11, PT, PT, R14, -R11, RZ ;  /* 0x8000000b0e0b7210 */ /* 0x000fe20007ffe0ff */
[----:B------:R-:W-:Y:S06]  /*04b0*/  @P0 BRA `(.L_x_4) ;  /* 0x0000000000800947 */ /* 0x000fec0003800000 */
[----:B------:R-:W-:Y:S01]  /*04c0*/  SHF.R.S32.HI R5, RZ, 0x1f, R11 ;  /* 0x0000001fff057819 */ /* 0x000fe2000001140b */
[-C--:B------:R-:W-:Y:S01]  /*04d0*/  IMAD R4, R20, R11.reuse, RZ ;  /* 0x0000000b14047224 */ /* 0x080fe200078e02ff */
[----:B------:R-:W-:Y:S01]  /*04e0*/  SHF.R.S32.HI R17, RZ, 0x1f, R13 ;  /* 0x0000001fff117819 */ /* 0x000fe2000001140d */
[C---:B------:R-:W-:Y:S02]  /*04f0*/  IMAD R14, R12.reuse, R11, RZ ;  /* 0x0000000b0c0e7224 */ /* 0x040fe400078e02ff */
[-C--:B------:R-:W-:Y:S02]  /*0500*/  IMAD R16, R12, R13.reuse, RZ ;  /* 0x0000000d0c107224 */ /* 0x080fe400078e02ff */
[----:B------:R-:W-:Y:S02]  /*0510*/  IMAD R18, R20, R13, RZ ;  /* 0x0000000d14127224 */ /* 0x000fe400078e02ff */
[-C--:B------:R-:W-:Y:S02]  /*0520*/  IMAD R21, R0, R5.reuse, R4 ;  /* 0x0000000500157224 */ /* 0x080fe400078e0204 */
[----:B------:R-:W-:-:S02]  /*0530*/  IMAD R25, R8, R5, R14 ;  /* 0x0000000508197224 */ /* 0x000fc400078e020e */
[----:B------:R-:W-:-:S04]  /*0540*/  IMAD.WIDE.U32 R4, R0, R11, RZ ;  /* 0x0000000b00047225 */ /* 0x000fc800078e00ff */
[----:B------:R-:W-:Y:S01]  /*0550*/  IMAD.WIDE.U32 R14, R8, R13, RZ ;  /* 0x0000000d080e7225 */ /* 0x000fe200078e00ff */
[----:B------:R-:W-:-:S03]  /*0560*/  IADD3 R5, PT, PT, R5, R21, RZ ;  /* 0x0000001505057210 */ /* 0x000fc60007ffe0ff */
[-C--:B------:R-:W-:Y:S01]  /*0570*/  IMAD R23, R8, R17.reuse, R16 ;  /* 0x0000001108177224 */ /* 0x080fe200078e0210 */
[----:B------:R-:W-:Y:S01]  /*0580*/  ISETP.NE.U32.AND P0, PT, R4, R14, PT ;  /* 0x0000000e0400720c */ /* 0x000fe20003f05070 */
[----:B------:R-:W-:Y:S02]  /*0590*/  IMAD R27, R0, R17, R18 ;  /* 0x00000011001b7224 */ /* 0x000fe400078e0212 */
[----:B------:R-:W-:-:S04]  /*05a0*/  IMAD.WIDE.U32 R16, R8, R11, RZ ;  /* 0x0000000b08107225 */ /* 0x000fc800078e00ff */
[----:B------:R-:W-:Y:S01]  /*05b0*/  IMAD.WIDE.U32 R18, R0, R13, RZ ;  /* 0x0000000d00127225 */ /* 0x000fe200078e00ff */
[----:B------:R-:W-:-:S03]  /*05c0*/  IADD3 R17, PT, PT, R17, R25, RZ ;  /* 0x0000001911117210 */ /* 0x000fc60007ffe0ff */
[----:B------:R-:W-:Y:S02]  /*05d0*/  IMAD.IADD R14, R15, 0x1, R23 ;  /* 0x000000010f0e7824 */ /* 0x000fe400078e0217 */
[----:B------:R-:W-:-:S03]  /*05e0*/  IMAD.IADD R4, R19, 0x1, R27 ;  /* 0x0000000113047824 */ /* 0x000fc600078e021b */
[----:B------:R-:W-:Y:S02]  /*05f0*/  ISETP.NE.AND.EX P0, PT, R5, R14, PT, P0 ;  /* 0x0000000e0500720c */ /* 0x000fe40003f05300 */
[----:B------:R-:W-:-:S04]  /*0600*/  LOP3.LUT R4, R17, R4, RZ, 0xfc, !PT ;  /* 0x0000000411047212 */ /* 0x000fc800078efcff */
[----:B------:R-:W-:-:S13]  /*0610*/  ISETP.LT.OR P0, PT, R4, RZ, P0 ;  /* 0x000000ff0400720c */ /* 0x000fda0000701670 */
[----:B------:R-:W-:Y:S05]  /*0620*/  @P0 BRA `(.L_x_4) ;  /* 0x0000000000240947 */ /* 0x000fea0003800000 */
[----:B------:R-:W0:Y:S01]  /*0630*/  S2R R5, SR_CgaCtaId ;  /* 0x0000000000057919 */ /* 0x000e220000008800 */
[----:B------:R-:W-:-:S04]  /*0640*/  MOV R4, 0x400 ;  /* 0x0000040000047802 */ /* 0x000fc80000000f00 */
[----:B0-----:R-:W-:-:S07]  /*0650*/  LEA R15, R5, R4, 0x18 ;  /* 0x00000004050f7211 */ /* 0x001fce00078ec0ff */
.L_x_5:
[----:B------:R-:W0:Y:S02]  /*0660*/  LDS.64 R4, [R15] ;  /* 0x000000000f047984 */ /* 0x000e240000000a00 */
[----:B0-----:R-:W-:-:S04]  /*0670*/  ISETP.GE.U32.AND P0, PT, R6, R4, PT ;  /* 0x000000040600720c */ /* 0x001fc80003f06070 */
[----:B------:R-:W-:-:S13]  /*0680*/  ISETP.GE.AND.EX P0, PT, R7, R5, PT, P0 ;  /* 0x000000050700720c */ /* 0x000fda0003f06300 */
[----:B------:R-:W-:Y:S05]  /*0690*/  @P0 BRA `(.L_x_4) ;  /* 0x0000000000080947 */ /* 0x000fea0003800000 */
[----:B------:R-:W0:Y:S02]  /*06a0*/  ATOMS.CAST.SPIN.64 P0, [R15], R4, R6 ;  /* 0x000000040f00758d */ /* 0x000e240001800406 */
[----:B0-----:R-:W-:Y:S05]  /*06b0*/  @!P0 BRA `(.L_x_5) ;  /* 0xfffffffc00e88947 */ /* 0x001fea000383ffff */
.L_x_4:
[----:B------:R-:W-:Y:S05]  /*06c0*/  BSYNC.RECONVERGENT B0 ;  /* 0x0000000000007941 */ /* 0x000fea0003800200 */
.L_x_3:
[----:B------:R-:W0:Y:S08]  /*06d0*/  S2UR UR5, SR_CgaCtaId ;  /* 0x00000000000579c3 */ /* 0x000e300000008800 */
[----:B------:R-:W-:Y:S06]  /*06e0*/  BAR.SYNC.DEFER_BLOCKING 0x0 ;  /* 0x0000000000007b1d */ /* 0x000fec0000010000 */
[----:B------:R-:W-:-:S02]  /*06f0*/  UMOV UR4, 0x400 ;  /* 0x0000040000047882 */ /* 0x000fc40000000000 */
[----:B0-----:R-:W-:-:S09]  /*0700*/  ULEA UR4, UR5, UR4, 0x18 ;  /* 0x0000000405047291 */ /* 0x001fd2000f8ec0ff */
[----:B------:R-:W0:Y:S02]  /*0710*/  LDS.64 R4, [UR4] ;  /* 0x00000004ff047984 */ /* 0x000e240008000a00 */
[----:B0-----:R-:W-:-:S04]  /*0720*/  ISETP.NE.U32.AND P0, PT, R4, -0x1, PT ;  /* 0xffffffff0400780c */ /* 0x001fc80003f05070 */
[----:B------:R-:W-:-:S13]  /*0730*/  ISETP.NE.AND.EX P0, PT, R5, 0x7fffffff, PT, P0 ;  /* 0x7fffffff0500780c */ /* 0x000fda0003f05300 */
[----:B------:R-:W-:Y:S05]  /*0740*/  @!P0 EXIT ;  /* 0x000000000000894d */ /* 0x000fea0003800000 */
        /* <DEDUP_REMOVED lines=22> */
[----:B------:R-:W-:Y:S05]  /*08b0*/  @P0 EXIT ;  /* 0x000000000000094d */ /* 0x000fea0003800000 */
[----:B------:R-:W0:Y:S02]  /*08c0*/  LDC.64 R12, c[0x0][0x390] ;  /* 0x0000e400ff0c7b82 */ /* 0x000e240000000a00 */
[----:B0-----:R-:W-:-:S06]  /*08d0*/  IMAD.WIDE.U32 R12, R9, 0x4, R12 ;  /* 0x00000004090c7825 */ /* 0x001fcc00078e000c */
[----:B------:R-:W2:Y:S02]  /*08e0*/  LDG.E R12, desc[UR6][R12.64] ;  /* 0x000000060c0c7981 */ /* 0x000ea4000c1e1900 */
[----:B--2---:R-:W-:-:S13]  /*08f0*/  ISETP.GE.AND P0, PT, R12, 0x1, PT ;  /* 0x000000010c00780c */ /* 0x004fda0003f06270 */
[----:B------:R-:W-:Y:S05]  /*0900*/  @!P0 EXIT ;  /* 0x000000000000894d */ /* 0x000fea0003800000 */
[----:B------:R-:W2:Y:S01]  /*0910*/  LDG.E R2, desc[UR6][R2.64] ;  /* 0x0000000602027981 */ /* 0x000ea2000c1e1900 */
[----:B------:R-:W-:-:S04]  /*0920*/  ISETP.NE.U32.AND P0, PT, R4, R6, PT ;  /* 0x000000060400720c */ /* 0x000fc80003f05070 */
[----:B------:R-:W-:-:S04]  /*0930*/  ISETP.NE.AND.EX P0, PT, R5, R7, PT, P0 ;  /* 0x000000070500720c */ /* 0x000fc80003f05300 */
[----:B--2---:R-:W-:-:S13]  /*0940*/  ISETP.LT.OR P0, PT, R2, 0x1, P0 ;  /* 0x000000010200780c */ /* 0x004fda0000701670 */
[----:B------:R-:W-:Y:S05]  /*0950*/  @P0 EXIT ;  /* 0x000000000000094d */ /* 0x000fea0003800000 */
[----:B------:R-:W0:Y:S01]  /*0960*/  S2R R0, SR_LANEID ;  /* 0x0000000000007919 */ /* 0x000e220000000000 */
[----:B------:R-:W1:Y:S01]  /*0970*/  LDC.64 R2, c[0x0][0x3a0] ;  /* 0x0000e800ff027b82 */ /* 0x000e620000000a00 */
[----:B------:R-:W-:Y:S02]  /*0980*/  VOTEU.ANY UR4, UPT, PT ;  /* 0x0000000000047886 */ /* 0x000fe400038e0100 */
[----:B------:R-:W-:Y:S02]  /*0990*/  UFLO.U32 UR5, UR4 ;  /* 0x00000004000572bd */ /* 0x000fe400080e0000 */
[----:B------:R-:W2:Y:S03]  /*09a0*/  POPC R7, UR4 ;  /* 0x0000000400077d09 */ /* 0x000ea60008000000 */
[----:B------:R-:W3:Y:S01]  /*09b0*/  LDC.64 R4, c[0x0][0x398] ;  /* 0x0000e600ff047b82 */ /* 0x000ee20000000a00 */
[----:B-1----:R-:W-:Y:S01]  /*09c0*/  IMAD.WIDE.U32 R2, R9, 0x4, R2 ;  /* 0x0000000409027825 */ /* 0x002fe200078e0002 */
[----:B0-----:R-:W-:-:S03]  /*09d0*/  ISETP.EQ.U32.AND P0, PT, R0, UR5, PT ;  /* 0x0000000500007c0c */ /* 0x001fc6000bf02070 */
[----:B---3--:R-:W-:Y:S01]  /*09e0*/  IMAD.WIDE.U32 R10, R10, 0x4, R4 ;  /* 0x000000040a0a7825 */ /* 0x008fe200078e0004 */
[----:B------:R-:W-:-:S09]  /*09f0*/  MOV R5, 0xffffffff ;  /* 0xffffffff00057802 */ /* 0x000fd20000000f00 */
[----:B--2---:R-:W-:Y:S04]  /*0a00*/  @P0 REDG.E.ADD.STRONG.GPU desc[UR6][R2.64], R7 ;  /* 0x000000070200098e */ /* 0x004fe8000c12e106 */
[----:B------:R-:W-:Y:S01]  /*0a10*/  REDG.E.ADD.STRONG.GPU desc[UR6][R10.64], R5 ;  /* 0x000000050a00798e */ /* 0x000fe2000c12e106 */
[----:B------:R-:W-:Y:S05]  /*0a20*/  EXIT ;  /* 0x000000000000794d */ /* 0x000fea0003800000 */
.L_x_6:
        /* <DEDUP_REMOVED lines=13> */
.L_x_9:


//--------------------- .text._Z10initialisePiS_S_iiS_S_ --------------------------
	.section	.text._Z10initialisePiS_S_iiS_S_,"ax",@progbits
	.align	128
        .global         _Z10initialisePiS_S_iiS_S_
        .type           _Z10initialisePiS_S_iiS_S_,@function
        .size           _Z10initialisePiS_S_iiS_S_,(.L_x_10 - _Z10initialisePiS_S_iiS_S_)
        .other          _Z10initialisePiS_S_iiS_S_,@"STO_CUDA_ENTRY STV_DEFAULT"
_Z10initialisePiS_S_iiS_S_:
.text._Z10initialisePiS_S_iiS_S_:
[----:B------:R-:W-:Y:S01]  /*0000*/  LDC R1, c[0x0][0x37c] ;  /* 0x0000df00ff017b82 */ /* 0x000fe20000000800 */
[----:B------:R-:W0:Y:S07]  /*0010*/  S2R R13, SR_TID.X ;  /* 0x00000000000d7919 */ /* 0x000e2e0000002100 */
[----:B------:R-:W0:Y:S08]  /*0020*/  S2UR UR4, SR_CTAID.X ;  /* 0x00000000000479c3 */ /* 0x000e300000002500 */
[----:B------:R-:W0:Y:S08]  /*0030*/  LDC R0, c[0x0][0x360] ;  /* 0x0000d800ff007b82 */ /* 0x000e300000000800 */
[----:B------:R-:W1:Y:S01]  /*0040*/  LDC R12, c[0x0][0x39c] ;  /* 0x0000e700ff0c7b82 */ /* 0x000e620000000800 */
[----:B0-----:R-:W-:-:S05]  /*0050*/  IMAD R13, R0, UR4, R13 ;  /* 0x00000004000d7c24 */ /* 0x001fca000f8e020d */
[----:B-1----:R-:W-:-:S13]  /*0060*/  ISETP.GE.AND P0, PT, R13, R12, PT ;  /* 0x0000000c0d00720c */ /* 0x002fda0003f06270 */
[----:B------:R-:W-:Y:S05]  /*0070*/  @P0 EXIT ;  /* 0x000000000000094d */ /* 0x000fea0003800000 */
[----:B------:R-:W-:Y:S01]  /*0080*/  ISETP.NE.AND P0, PT, R13, RZ, PT ;  /* 0x000000ff0d00720c */ /* 0x000fe20003f05270 */
[----:B------:R-:W0:Y:S01]  /*0090*/  LDC.64 R6, c[0x0][0x380] ;  /* 0x0000e000ff067b82 */ /* 0x000e220000000a00 */
[----:B------:R-:W1:Y:S07]  /*00a0*/  LDCU.64 UR4, c[0x0][0x358] ;  /* 0x00006b00ff0477ac */ /* 0x000e6e0008000a00 */
[----:B------:R-:W2:Y:S04]  /*00b0*/  LDC.64 R8, c[0x0][0x388] ;  /* 0x0000e200ff087b82 */ /* 0x000ea80000000a00 */
[----:B------:R-:W-:-:S04]  /*00c0*/  @!P0 MOV R15, 0x1 ;  /* 0x00000001000f8802 */ /* 0x000fc80000000f00 */
[----:B------:R-:W3:Y:S08]  /*00d0*/  LDC.64 R10, c[0x0][0x390] ;  /* 0x0000e400ff0a7b82 */ /* 0x000ef00000000a00 */
[----:B------:R-:W1:Y:S01]  /*00e0*/  @!P0 LDC.64 R2, c[0x0][0x3a8] ;  /* 0x0000ea00ff028b82 */ /* 0x000e620000000a00 */
[----:B0-----:R-:W-:-:S07]  /*00f0*/  IMAD.WIDE R6, R13, 0x4, R6 ;  /* 0x000000040d067825 */ /* 0x001fce00078e0206 */
[----:B------:R-:W0:Y:S01]  /*0100*/  @!P0 LDC.64 R4, c[0x0][0x3a0] ;  /* 0x0000e800ff048b82 */ /* 0x000e220000000a00 */
[----:B--2---:R-:W-:-:S07]  /*0110*/  IMAD.WIDE R8, R13, 0x4, R8 ;  /* 0x000000040d087825 */ /* 0x004fce00078e0208 */
[----:B------:R-:W2:Y:S01]  /*0120*/  LDC R17, c[0x0][0x398] ;  /* 0x0000e600ff117b82 */ /* 0x000ea20000000800 */
[----:B---3--:R-:W-:Y:S01]  /*0130*/  IMAD.WIDE R10, R13, 0x4, R10 ;  /* 0x000000040d0a7825 */ /* 0x008fe200078e020a */
[----:B-1----:R-:W-:Y:S04]  /*0140*/  @!P0 STG.E desc[UR4][R2.64], R15 ;  /* 0x0000000f02008986 */ /* 0x002fe8000c101904 */
[----:B0-----:R-:W-:Y:S04]  /*0150*/  @!P0 STG.E desc[UR4][R4.64], R12 ;  /* 0x0000000c04008986 */ /* 0x001fe8000c101904 */
[----:B------:R-:W-:Y:S04]  /*0160*/  STG.E desc[UR4][R6.64], RZ ;  /* 0x000000ff06007986 */ /* 0x000fe8000c101904 */
[----:B--2---:R-:W-:Y:S04]  /*0170*/  STG.E desc[UR4][R8.64], R17 ;  /* 0x0000001108007986 */ /* 0x004fe8000c101904 */
[----:B------:R-:W-:Y:S01]  /*0180*/  STG.E desc[UR4][R10.64], R17 ;  /* 0x000000110a007986 */ /* 0x000fe2000c101904 */
[----:B------:R-:W-:Y:S05]  /*0190*/  EXIT ;  /* 0x000000000000794d */ /* 0x000fea0003800000 */
.L_x_7:
        /* <DEDUP_REMOVED lines=14> */
.L_x_10:


//--------------------- .nv.shared._Z11checkActivePiS_S_S_i --------------------------
	.section	.nv.shared._Z11checkActivePiS_S_S_i,"aw",@nobits
	.sectionflags	@""
	.align	4
.nv.shared._Z11checkActivePiS_S_S_i:
	.zero		1028


//--------------------- .nv.shared.reserved.0     --------------------------
	.section	.nv.shared.reserved.0,"aw",@nobits
	.weak		__nv_reservedSMEM_offset_0_alias
	.size		__nv_reservedSMEM_offset_0_alias, 0, 64
	.other		__nv_reservedSMEM_offset_0_alias,@"STO_CUDA_RESERVED_SHARED STV_DEFAULT"
__nv_reservedSMEM_offset_0_alias:
	.zero		0
	.zero		64


//--------------------- .nv.shared._Z13simulateFightPiS_S_S_S_S_i --------------------------
	.section	.nv.shared._Z13simulateFightPiS_S_S_S_S_i,"aw",@nobits
	.sectionflags	@""
	.align	8
.nv.shared._Z13simulateFightPiS_S_S_S_S_i:
	.zero		1032


//--------------------- .nv.constant0._Z11checkActivePiS_S_S_i --------------------------
	.section	.nv.constant0._Z11checkActivePiS_S_S_i,"a",@progbits
	.sectionflags	@""
	.align	4
.nv.constant0._Z11checkActivePiS_S_S_i:
	.zero		932


//--------------------- .nv.constant0._Z13simulateFightPiS_S_S_S_S_i --------------------------
	.section	.nv.constant0._Z13simulateFightPiS_S_S_S_S_i,"a",@progbits
	.sectionflags	@""
	.align	4
.nv.constant0._Z13simulateFightPiS_S_S_S_S_i:
	.zero		948


//--------------------- .nv.constant0._Z10initialisePiS_S_iiS_S_ --------------------------
	.section	.nv.constant0._Z10initialisePiS_S_iiS_S_,"a",@progbits
	.sectionflags	@""
	.align	4
.nv.constant0._Z10initialisePiS_S_iiS_S_:
	.zero		944


//--------------------- SYMBOLS --------------------------

	.type		.nv.reservedSmem.offset0,@object
	.size		.nv.reservedSmem.offset0,0x4
	.type		.nv.reservedSmem.cap,@object
	.size		.nv.reservedSmem.cap,0x4
